	.headerflags	@"EF_CUDA_TEXMODE_UNIFIED EF_CUDA_64BIT_ADDRESS EF_CUDA_ACCELERATORS EF_CUDA_SM90 EF_CUDA_VIRTUAL_SM(EF_CUDA_SM90)"
	.elftype	@"ET_EXEC"


//--------------------- .nv.info                  --------------------------
	.section	.nv.info,"",@"SHT_CUDA_INFO"
	.align	4


	//----- nvinfo : EIATTR_REGCOUNT
	.align		4
        /*0000*/ 	.byte	0x04, 0x2f
        /*0002*/ 	.short	(.L_3 - .L_2)
	.align		4
.L_2:
        /*0004*/ 	.word	index@(triton_poi_fused__native_batch_norm_legit_no_training__prelu_kernel_9)
        /*0008*/ 	.word	0x0000001c


	//----- nvinfo : EIATTR_MIN_STACK_SIZE
	.align		4
.L_3:
        /*000c*/ 	.byte	0x04, 0x12
        /*000e*/ 	.short	(.L_5 - .L_4)
	.align		4
.L_4:
        /*0010*/ 	.word	index@(triton_poi_fused__native_batch_norm_legit_no_training__prelu_kernel_9)
        /*0014*/ 	.word	0x00000000


	//----- nvinfo : EIATTR_FRAME_SIZE
	.align		4
.L_5:
        /*0018*/ 	.byte	0x04, 0x11
        /*001a*/ 	.short	(.L_7 - .L_6)
	.align		4
.L_6:
        /*001c*/ 	.word	index@(triton_poi_fused__native_batch_norm_legit_no_training__prelu_kernel_9)
        /*0020*/ 	.word	0x00000000


	//----- nvinfo : EIATTR_MIN_STACK_SIZE
	.align		4
.L_7:
        /*0024*/ 	.byte	0x04, 0x12
        /*0026*/ 	.short	(.L_9 - .L_8)
	.align		4
.L_8:
        /*0028*/ 	.word	index@(triton_poi_fused__native_batch_norm_legit_no_training__prelu_kernel_9)
        /*002c*/ 	.word	0x00000000
.L_9:


//--------------------- .nv.info.triton_poi_fused__native_batch_norm_legit_no_training__prelu_kernel_9 --------------------------
	.section	.nv.info.triton_poi_fused__native_batch_norm_legit_no_training__prelu_kernel_9,"",@"SHT_CUDA_INFO"
	.sectionflags	@""
	.align	4


	//----- nvinfo : EIATTR_CUDA_API_VERSION
	.align		4
        /*0000*/ 	.byte	0x04, 0x37
        /*0002*/ 	.short	(.L_11 - .L_10)
.L_10:
        /*0004*/ 	.word	0x0000007c


	//----- nvinfo : EIATTR_KPARAM_INFO
	.align		4
.L_11:
        /*0008*/ 	.byte	0x04, 0x17
        /*000a*/ 	.short	(.L_13 - .L_12)
.L_12:
        /*000c*/ 	.word	0x00000000
        /*0010*/ 	.short	0x0007
        /*0012*/ 	.short	0x0038
        /*0014*/ 	.byte	0x00, 0xf0, 0x11, 0x00


	//----- nvinfo : EIATTR_KPARAM_INFO
	.align		4
.L_13:
        /*0018*/ 	.byte	0x04, 0x17
        /*001a*/ 	.short	(.L_15 - .L_14)
.L_14:
        /*001c*/ 	.word	0x00000000
        /*0020*/ 	.short	0x0006
        /*0022*/ 	.short	0x0030
        /*0024*/ 	.byte	0x00, 0xf4, 0x21, 0x00


	//----- nvinfo : EIATTR_KPARAM_INFO
	.align		4
.L_15:
        /*0028*/ 	.byte	0x04, 0x17
        /*002a*/ 	.short	(.L_17 - .L_16)
.L_16:
        /*002c*/ 	.word	0x00000000
        /*0030*/ 	.short	0x0005
        /*0032*/ 	.short	0x0028
        /*0034*/ 	.byte	0x00, 0xf4, 0x21, 0x00


	//----- nvinfo : EIATTR_KPARAM_INFO
	.align		4
.L_17:
        /*0038*/ 	.byte	0x04, 0x17
        /*003a*/ 	.short	(.L_19 - .L_18)
.L_18:
        /*003c*/ 	.word	0x00000000
        /*0040*/ 	.short	0x0004
        /*0042*/ 	.short	0x0020
        /*0044*/ 	.byte	0x00, 0xf4, 0x21, 0x00


	//----- nvinfo : EIATTR_KPARAM_INFO
	.align		4
.L_19:
        /*0048*/ 	.byte	0x04, 0x17
        /*004a*/ 	.short	(.L_21 - .L_20)
.L_20:
        /*004c*/ 	.word	0x00000000
        /*0050*/ 	.short	0x0003
        /*0052*/ 	.short	0x0018
        /*0054*/ 	.byte	0x00, 0xf4, 0x21, 0x00


	//----- nvinfo : EIATTR_KPARAM_INFO
	.align		4
.L_21:
        /*0058*/ 	.byte	0x04, 0x17
        /*005a*/ 	.short	(.L_23 - .L_22)
.L_22:
        /*005c*/ 	.word	0x00000000
        /*0060*/ 	.short	0x0002
        /*0062*/ 	.short	0x0010
        /*0064*/ 	.byte	0x00, 0xf4, 0x21, 0x00


	//----- nvinfo : EIATTR_KPARAM_INFO
	.align		4
.L_23:
        /*0068*/ 	.byte	0x04, 0x17
        /*006a*/ 	.short	(.L_25 - .L_24)
.L_24:
        /*006c*/ 	.word	0x00000000
        /*0070*/ 	.short	0x0001
        /*0072*/ 	.short	0x0008
        /*0074*/ 	.byte	0x00, 0xf4, 0x21, 0x00


	//----- nvinfo : EIATTR_KPARAM_INFO
	.align		4
.L_25:
        /*0078*/ 	.byte	0x04, 0x17
        /*007a*/ 	.short	(.L_27 - .L_26)
.L_26:
        /*007c*/ 	.word	0x00000000
        /*0080*/ 	.short	0x0000
        /*0082*/ 	.short	0x0000
        /*0084*/ 	.byte	0x00, 0xf4, 0x21, 0x00


	//----- nvinfo : EIATTR_SPARSE_MMA_MASK
	.align		4
.L_27:
        /*0088*/ 	.byte	0x03, 0x50
        /*008a*/ 	.short	0x0000


	//----- nvinfo : EIATTR_MAXREG_COUNT
	.align		4
        /*008c*/ 	.byte	0x03, 0x1b
        /*008e*/ 	.short	0x00ff


	//----- nvinfo : EIATTR_EXIT_INSTR_OFFSETS
	.align		4
        /*0090*/ 	.byte	0x04, 0x1c
        /*0092*/ 	.short	(.L_29 - .L_28)


	//   ....[0]....
.L_28:
        /*0094*/ 	.word	0x000004e0


	//----- nvinfo : EIATTR_REQNTID
	.align		4
.L_29:
        /*0098*/ 	.byte	0x04, 0x10
        /*009a*/ 	.short	(.L_31 - .L_30)
.L_30:
        /*009c*/ 	.word	0x00000100
        /*00a0*/ 	.word	0x00000001
        /*00a4*/ 	.word	0x00000001


	//----- nvinfo : EIATTR_CBANK_PARAM_SIZE
	.align		4
.L_31:
        /*00a8*/ 	.byte	0x03, 0x19
        /*00aa*/ 	.short	0x003c


	//----- nvinfo : EIATTR_PARAM_CBANK
	.align		4
        /*00ac*/ 	.byte	0x04, 0x0a
        /*00ae*/ 	.short	(.L_33 - .L_32)
	.align		4
.L_32:
        /*00b0*/ 	.word	index@(.nv.constant0.triton_poi_fused__native_batch_norm_legit_no_training__prelu_kernel_9)
        /*00b4*/ 	.short	0x0210
        /*00b6*/ 	.short	0x003c


	//----- nvinfo : EIATTR_SW_WAR
	.align		4
.L_33:
        /*00b8*/ 	.byte	0x04, 0x36
        /*00ba*/ 	.short	(.L_35 - .L_34)
.L_34:
        /*00bc*/ 	.word	0x00000008
.L_35:


//--------------------- .nv.callgraph             --------------------------
	.section	.nv.callgraph,"",@"SHT_CUDA_CALLGRAPH"
	.align	4
	.sectionentsize	8
	.align		4
        /*0000*/ 	.word	0x00000000
	.align		4
        /*0004*/ 	.word	0xffffffff
	.align		4
        /*0008*/ 	.word	0x00000000
	.align		4
        /*000c*/ 	.word	0xfffffffe
	.align		4
        /*0010*/ 	.word	0x00000000
	.align		4
        /*0014*/ 	.word	0xfffffffd
	.align		4
        /*0018*/ 	.word	0x00000000
	.align		4
        /*001c*/ 	.word	0xfffffffc


//--------------------- .nv.constant4             --------------------------
	.section	.nv.constant4,"a",@progbits
	.align	8
	.align		8
.nv.constant4:
        /*0000*/ 	.dword	_$_str
	.align		8
        /*0008*/ 	.dword	_$_str_$_2


//--------------------- .text.triton_poi_fused__native_batch_norm_legit_no_training__prelu_kernel_9 --------------------------
	.section	.text.triton_poi_fused__native_batch_norm_legit_no_training__prelu_kernel_9,"ax",@progbits
	.align	128
        .global         triton_poi_fused__native_batch_norm_legit_no_training__prelu_kernel_9
        .type           triton_poi_fused__native_batch_norm_legit_no_training__prelu_kernel_9,@function
        .size           triton_poi_fused__native_batch_norm_legit_no_training__prelu_kernel_9,(.L_x_1 - triton_poi_fused__native_batch_norm_legit_no_training__prelu_kernel_9)
        .other          triton_poi_fused__native_batch_norm_legit_no_training__prelu_kernel_9,@"STO_CUDA_ENTRY STV_DEFAULT"
triton_poi_fused__native_batch_norm_legit_no_training__prelu_kernel_9:
.text.triton_poi_fused__native_batch_norm_legit_no_training__prelu_kernel_9:
[----:B------:R-:W-:Y:S01]  /*0000*/  LDC R1, c[0x0][0x28] ;  /* 0x00000a00ff017b82 */ /* 0x000fe20000000800 */
[----:B------:R-:W1:Y:S07]  /*0010*/  S2R R0, SR_TID.X ;  /* 0x0000000000007919 */ /* 0x000e6e0000002100 */
[----:B------:R-:W2:Y:S01]  /*0020*/  LDC.64 R2, c[0x0][0x228] ;  /* 0x00008a00ff027b82 */ /* 0x000ea20000000a00 */
[----:B------:R-:W-:Y:S01]  /*0030*/  ULDC.64 UR4, c[0x0][0x208] ;  /* 0x0000820000047ab9 */ /* 0x000fe20000000a00 */
[----:B------:R-:W3:Y:S06]  /*0040*/  S2R R5, SR_CTAID.X ;  /* 0x0000000000057919 */ /* 0x000eec0000002500 */
[----:B------:R-:W4:Y:S08]  /*0050*/  LDC.64 R22, c[0x0][0x220] ;  /* 0x00008800ff167b82 */ /* 0x000f300000000a00 */
[----:B------:R-:W5:Y:S08]  /*0060*/  LDC.64 R10, c[0x0][0x230] ;  /* 0x00008c00ff0a7b82 */ /* 0x000f700000000a00 */
[----:B------:R-:W5:Y:S01]  /*0070*/  LDC.64 R12, c[0x0][0x238] ;  /* 0x00008e00ff0c7b82 */ /* 0x000f620000000a00 */
[----:B-1----:R-:W-:-:S04]  /*0080*/  SHF.L.U32 R0, R0, 0x1, RZ ;  /* 0x0000000100007819 */ /* 0x002fc800000006ff */
[----:B------:R-:W-:-:S04]  /*0090*/  LOP3.LUT R0, R0, 0x1fe, RZ, 0xc0, !PT ;  /* 0x000001fe00007812 */ /* 0x000fc800078ec0ff */
[----:B---3--:R-:W-:-:S04]  /*00a0*/  LEA R0, R5, R0, 0x9 ;  /* 0x0000000005007211 */ /* 0x008fc800078e48ff */
[----:B------:R-:W-:Y:S01]  /*00b0*/  IADD3 R17, R0, 0x1, RZ ;  /* 0x0000000100117810 */ /* 0x000fe20007ffe0ff */
[----:B------:R-:W-:-:S04]  /*00c0*/  IMAD.HI R4, R0, 0x3e0f83e1, RZ ;  /* 0x3e0f83e100047827 */ /* 0x000fc800078e02ff */
[----:B------:R-:W-:Y:S01]  /*00d0*/  IMAD.HI R6, R17, 0x3e0f83e1, RZ ;  /* 0x3e0f83e111067827 */ /* 0x000fe200078e02ff */
[----:B------:R-:W-:-:S04]  /*00e0*/  SHF.R.U32.HI R5, RZ, 0x1f, R4 ;  /* 0x0000001fff057819 */ /* 0x000fc80000011604 */
[----:B------:R-:W-:Y:S02]  /*00f0*/  SHF.R.U32.HI R7, RZ, 0x1f, R6 ;  /* 0x0000001fff077819 */ /* 0x000fe40000011606 */
[----:B------:R-:W-:Y:S02]  /*0100*/  LEA.HI.SX32 R5, R4, R5, 0x1d ;  /* 0x0000000504057211 */ /* 0x000fe400078feaff */
[----:B------:R-:W-:-:S03]  /*0110*/  LEA.HI.SX32 R4, R6, R7, 0x1d ;  /* 0x0000000706047211 */ /* 0x000fc600078feaff */
[----:B------:R-:W-:Y:S02]  /*0120*/  IMAD R15, R5, -0x21, R0 ;  /* 0xffffffdf050f7824 */ /* 0x000fe400078e0200 */
[----:B------:R-:W-:Y:S02]  /*0130*/  IMAD R17, R4, -0x21, R17 ;  /* 0xffffffdf04117824 */ /* 0x000fe400078e0211 */
[--C-:B--2---:R-:W-:Y:S01]  /*0140*/  IMAD.WIDE R6, R15, 0x4, R2.reuse ;  /* 0x000000040f067825 */ /* 0x104fe200078e0202 */
[----:B------:R-:W1:Y:S03]  /*0150*/  LDC.64 R4, c[0x0][0x218] ;  /* 0x00008600ff047b82 */ /* 0x000e660000000a00 */
[----:B------:R-:W-:Y:S01]  /*0160*/  IMAD.WIDE R8, R17, 0x4, R2 ;  /* 0x0000000411087825 */ /* 0x000fe200078e0202 */
[----:B------:R5:W2:Y:S04]  /*0170*/  LDG.E.EL R14, desc[UR4][R6.64] ;  /* 0x00000004060e7981 */ /* 0x000aa8000c2e1900 */
[----:B------:R3:W2:Y:S01]  /*0180*/  LDG.E.EL R16, desc[UR4][R8.64] ;  /* 0x0000000408107981 */ /* 0x0006a2000c2e1900 */
[--C-:B----4-:R-:W-:Y:S01]  /*0190*/  IMAD.WIDE R20, R15, 0x4, R22.reuse ;  /* 0x000000040f147825 */ /* 0x110fe200078e0216 */
[----:B------:R-:W4:Y:S03]  /*01a0*/  LDC.64 R2, c[0x0][0x240] ;  /* 0x00009000ff027b82 */ /* 0x000f260000000a00 */
[----:B------:R-:W-:Y:S01]  /*01b0*/  IMAD.WIDE R22, R17, 0x4, R22 ;  /* 0x0000000411167825 */ /* 0x000fe200078e0216 */
[----:B------:R4:W2:Y:S03]  /*01c0*/  LDG.E.EL R19, desc[UR4][R20.64] ;  /* 0x0000000414137981 */ /* 0x0008a6000c2e1900 */
[----:B-----5:R-:W-:Y:S01]  /*01d0*/  IMAD.WIDE R6, R15, 0x4, R10 ;  /* 0x000000040f067825 */ /* 0x020fe200078e020a */
[----:B------:R-:W5:Y:S03]  /*01e0*/  LDG.E.EL R18, desc[UR4][R22.64] ;  /* 0x0000000416127981 */ /* 0x000f66000c2e1900 */
[----:B-1----:R-:W-:-:S02]  /*01f0*/  IMAD.WIDE R4, R0, 0x4, R4 ;  /* 0x0000000400047825 */ /* 0x002fc400078e0204 */
[----:B------:R-:W5:Y:S02]  /*0200*/  LDG.E.EL R6, desc[UR4][R6.64] ;  /* 0x0000000406067981 */ /* 0x000f64000c2e1900 */
[----:B0--3--:R-:W-:Y:S02]  /*0210*/  IMAD.WIDE R8, R15, 0x4, R12 ;  /* 0x000000040f087825 */ /* 0x009fe400078e020c */
[----:B------:R-:W3:Y:S02]  /*0220*/  LDG.E.64 R4, desc[UR4][R4.64] ;  /* 0x0000000404047981 */ /* 0x000ee4000c1e1b00 */
[C---:B------:R-:W-:Y:S02]  /*0230*/  IMAD.WIDE R10, R17.reuse, 0x4, R10 ;  /* 0x00000004110a7825 */ /* 0x040fe400078e020a */
[----:B------:R-:W3:Y:S02]  /*0240*/  LDG.E.EL R9, desc[UR4][R8.64] ;  /* 0x0000000408097981 */ /* 0x000ee4000c2e1900 */
[----:B------:R-:W-:-:S02]  /*0250*/  IMAD.WIDE R12, R17, 0x4, R12 ;  /* 0x00000004110c7825 */ /* 0x000fc400078e020c */
[----:B------:R-:W3:Y:S04]  /*0260*/  LDG.E.EL R10, desc[UR4][R10.64] ;  /* 0x000000040a0a7981 */ /* 0x000ee8000c2e1900 */
[----:B------:R0:W5:Y:S01]  /*0270*/  LDG.E.EL R13, desc[UR4][R12.64] ;  /* 0x000000040c0d7981 */ /* 0x000162000c2e1900 */
[----:B----4-:R-:W-:-:S04]  /*0280*/  IMAD.WIDE R20, R15, 0x4, R2 ;  /* 0x000000040f147825 */ /* 0x010fc800078e0202 */
[----:B------:R-:W-:Y:S02]  /*0290*/  IMAD.WIDE R24, R17, 0x4, R2 ;  /* 0x0000000411187825 */ /* 0x000fe400078e0202 */
[----:B------:R-:W4:Y:S04]  /*02a0*/  LDG.E.EL R3, desc[UR4][R20.64] ;  /* 0x0000000414037981 */ /* 0x000f28000c2e1900 */
[----:B------:R-:W4:Y:S01]  /*02b0*/  LDG.E.EL R2, desc[UR4][R24.64] ;  /* 0x0000000418027981 */ /* 0x000f22000c2e1900 */
[----:B0-----:R-:W-:Y:S01]  /*02c0*/  HFMA2.MMA R12, -RZ, RZ, 1.625, 0 ;  /* 0x3e800000ff0c7435 */ /* 0x001fe200000001ff */
[----:B--2---:R-:W-:Y:S01]  /*02d0*/  FADD R14, R14, 0.0010000000474974513054 ;  /* 0x3a83126f0e0e7421 */ /* 0x004fe20000000000 */
[----:B------:R-:W-:-:S03]  /*02e0*/  FADD R16, R16, 0.0010000000474974513054 ;  /* 0x3a83126f10107421 */ /* 0x000fc60000000000 */
[----:B------:R-:W0:Y:S08]  /*02f0*/  MUFU.SQRT R15, R14 ;  /* 0x0000000e000f7308 */ /* 0x000e300000002000 */
[----:B------:R-:W1:Y:S01]  /*0300*/  MUFU.SQRT R7, R16 ;  /* 0x0000001000077308 */ /* 0x000e620000002000 */
[C---:B0-----:R-:W-:Y:S02]  /*0310*/  FSETP.GT.AND P0, PT, R15.reuse, 8.50705917302346158658e+37, PT ;  /* 0x7e8000000f00780b */ /* 0x041fe40003f04000 */
[----:B------:R-:W-:-:S02]  /*0320*/  FSETP.GEU.AND P2, PT, R15, 1.175494350822287508e-38, PT ;  /* 0x008000000f00780b */ /* 0x000fc40003f4e000 */
[C---:B-1----:R-:W-:Y:S02]  /*0330*/  FSETP.GT.AND P1, PT, R7.reuse, 8.50705917302346158658e+37, PT ;  /* 0x7e8000000700780b */ /* 0x042fe40003f24000 */
[----:B------:R-:W-:-:S07]  /*0340*/  FSETP.GEU.AND P3, PT, R7, 1.175494350822287508e-38, PT ;  /* 0x008000000700780b */ /* 0x000fce0003f6e000 */
[----:B------:R-:W-:-:S04]  /*0350*/  @P0 FMUL R15, R15, 0.25 ;  /* 0x3e8000000f0f0820 */ /* 0x000fc80000400000 */
[----:B------:R-:W-:Y:S01]  /*0360*/  @!P2 FMUL R15, R15, 16777216 ;  /* 0x4b8000000f0fa820 */ /* 0x000fe20000400000 */
[----:B------:R-:W-:-:S04]  /*0370*/  @P1 FMUL R7, R7, 0.25 ;  /* 0x3e80000007071820 */ /* 0x000fc80000400000 */
[----:B------:R-:W-:Y:S01]  /*0380*/  @!P3 FMUL R7, R7, 16777216 ;  /* 0x4b8000000707b820 */ /* 0x000fe20000400000 */
[----:B------:R-:W0:Y:S01]  /*0390*/  MUFU.RCP R15, R15 ;  /* 0x0000000f000f7308 */ /* 0x000e220000001000 */
[----:B------:R-:W-:-:S07]  /*03a0*/  FSEL R8, R12, 1, P0 ;  /* 0x3f8000000c087808 */ /* 0x000fce0000000000 */
[----:B------:R-:W1:Y:S01]  /*03b0*/  MUFU.RCP R7, R7 ;  /* 0x0000000700077308 */ /* 0x000e620000001000 */
[----:B------:R-:W-:Y:S01]  /*03c0*/  FSEL R12, R12, 1, P1 ;  /* 0x3f8000000c0c7808 */ /* 0x000fe20000800000 */
[----:B------:R-:W-:-:S04]  /*03d0*/  @!P2 FMUL R8, R8, 16777216 ;  /* 0x4b8000000808a820 */ /* 0x000fc80000400000 */
[----:B------:R-:W-:Y:S01]  /*03e0*/  @!P3 FMUL R12, R12, 16777216 ;  /* 0x4b8000000c0cb820 */ /* 0x000fe20000400000 */
[----:B---3--:R-:W-:Y:S01]  /*03f0*/  FADD R19, R4, -R19 ;  /* 0x8000001304137221 */ /* 0x008fe20000000000 */
[----:B-----5:R-:W-:Y:S01]  /*0400*/  FADD R18, R5, -R18 ;  /* 0x8000001205127221 */ /* 0x020fe20000000000 */
[----:B0-----:R-:W-:Y:S01]  /*0410*/  FMUL R8, R15, R8 ;  /* 0x000000080f087220 */ /* 0x001fe20000400000 */
[----:B------:R-:W0:Y:S01]  /*0420*/  LDC.64 R4, c[0x0][0x210] ;  /* 0x00008400ff047b82 */ /* 0x000e220000000a00 */
[----:B-1----:R-:W-:Y:S02]  /*0430*/  FMUL R11, R7, R12 ;  /* 0x0000000c070b7220 */ /* 0x002fe40000400000 */
[----:B------:R-:W-:Y:S02]  /*0440*/  FMUL R8, R19, R8 ;  /* 0x0000000813087220 */ /* 0x000fe40000400000 */
[----:B------:R-:W-:Y:S02]  /*0450*/  FMUL R11, R18, R11 ;  /* 0x0000000b120b7220 */ /* 0x000fe40000400000 */
[----:B------:R-:W-:-:S02]  /*0460*/  FFMA R6, R6, R8, R9 ;  /* 0x0000000806067223 */ /* 0x000fc40000000009 */
[----:B------:R-:W-:-:S03]  /*0470*/  FFMA R7, R10, R11, R13 ;  /* 0x0000000b0a077223 */ /* 0x000fc6000000000d */
[----:B------:R-:W-:Y:S02]  /*0480*/  FSETP.GT.AND P0, PT, R6, RZ, PT ;  /* 0x000000ff0600720b */ /* 0x000fe40003f04000 */
[----:B------:R-:W-:Y:S01]  /*0490*/  FSETP.GT.AND P1, PT, R7, RZ, PT ;  /* 0x000000ff0700720b */ /* 0x000fe20003f24000 */
[----:B0-----:R-:W-:-:S10]  /*04a0*/  IMAD.WIDE R4, R0, 0x4, R4 ;  /* 0x0000000400047825 */ /* 0x001fd400078e0204 */
[----:B----4-:R-:W-:Y:S02]  /*04b0*/  @!P0 FMUL R6, R3, R6 ;  /* 0x0000000603068220 */ /* 0x010fe40000400000 */
[----:B------:R-:W-:-:S05]  /*04c0*/  @!P1 FMUL R7, R2, R7 ;  /* 0x0000000702079220 */ /* 0x000fca0000400000 */
[----:B------:R-:W-:Y:S01]  /*04d0*/  STG.E.64 desc[UR4][R4.64], R6 ;  /* 0x0000000604007986 */ /* 0x000fe2000c101b04 */
[----:B------:R-:W-:Y:S05]  /*04e0*/  EXIT ;  /* 0x000000000000794d */ /* 0x000fea0003800000 */
.L_x_0:
[----:B------:R-:W-:-:S00]  /*04f0*/  BRA `(.L_x_0) ;  /* 0xfffffffc00fc7947 */ /* 0x000fc0000383ffff */
[----:B------:R-:W-:-:S00]  /*0500*/  NOP ;  /* 0x0000000000007918 */ /* 0x000fc00000000000 */
[----:B------:R-:W-:-:S00]  /*0510*/  NOP ;  /* 0x0000000000007918 */ /* 0x000fc00000000000 */
[----:B------:R-:W-:-:S00]  /*0520*/  NOP ;  /* 0x0000000000007918 */ /* 0x000fc00000000000 */
[----:B------:R-:W-:-:S00]  /*0530*/  NOP ;  /* 0x0000000000007918 */ /* 0x000fc00000000000 */
[----:B------:R-:W-:-:S00]  /*0540*/  NOP ;  /* 0x0000000000007918 */ /* 0x000fc00000000000 */
[----:B------:R-:W-:-:S00]  /*0550*/  NOP ;  /* 0x0000000000007918 */ /* 0x000fc00000000000 */
[----:B------:R-:W-:-:S00]  /*0560*/  NOP ;  /* 0x0000000000007918 */ /* 0x000fc00000000000 */
[----:B------:R-:W-:-:S00]  /*0570*/  NOP ;  /* 0x0000000000007918 */ /* 0x000fc00000000000 */
.L_x_1:


//--------------------- .nv.global.init           --------------------------
	.section	.nv.global.init,"aw",@progbits
.nv.global.init:
	.type		_$_str,@object
	.size		_$_str,(_$_str_$_2 - _$_str)
_$_str:
        /*0000*/ 	.byte	0x5f, 0x5f, 0x43, 0x55, 0x44, 0x41, 0x5f, 0x46, 0x54, 0x5a, 0x00
	.type		_$_str_$_2,@object
	.size		_$_str_$_2,(.L_1 - _$_str_$_2)
_$_str_$_2:
        /*000b*/ 	.byte	0x5f, 0x5f, 0x43, 0x55, 0x44, 0x41, 0x5f, 0x50, 0x52, 0x45, 0x43, 0x5f, 0x53, 0x51, 0x52, 0x54
        /*001b*/ 	.byte	0x00
.L_1:


//--------------------- .nv.constant0.triton_poi_fused__native_batch_norm_legit_no_training__prelu_kernel_9 --------------------------
	.section	.nv.constant0.triton_poi_fused__native_batch_norm_legit_no_training__prelu_kernel_9,"a",@progbits
	.sectionflags	@""
	.align	4
.nv.constant0.triton_poi_fused__native_batch_norm_legit_no_training__prelu_kernel_9:
	.zero		588
